	.headerflags	@"EF_CUDA_TEXMODE_UNIFIED EF_CUDA_64BIT_ADDRESS EF_CUDA_SM89 EF_CUDA_VIRTUAL_SM(EF_CUDA_SM89)"
	.elftype	@"ET_EXEC"


//--------------------- .nv.info                  --------------------------
	.section	.nv.info,"",@"SHT_CUDA_INFO"
	.align	4


	//----- nvinfo : EIATTR_REGCOUNT
	.align		4
        /*0000*/ 	.byte	0x04, 0x2f
        /*0002*/ 	.short	(.L_2 - .L_1)
	.align		4
.L_1:
        /*0004*/ 	.word	index@(triton__0d1d2d3d4d5d6d7d8d9e10de)
        /*0008*/ 	.word	0x0000001f


	//----- nvinfo : EIATTR_MAX_STACK_SIZE
	.align		4
.L_2:
        /*000c*/ 	.byte	0x04, 0x23
        /*000e*/ 	.short	(.L_4 - .L_3)
	.align		4
.L_3:
        /*0010*/ 	.word	index@(triton__0d1d2d3d4d5d6d7d8d9e10de)
        /*0014*/ 	.word	0x00000000


	//----- nvinfo : EIATTR_MIN_STACK_SIZE
	.align		4
.L_4:
        /*0018*/ 	.byte	0x04, 0x12
        /*001a*/ 	.short	(.L_6 - .L_5)
	.align		4
.L_5:
        /*001c*/ 	.word	index@(triton__0d1d2d3d4d5d6d7d8d9e10de)
        /*0020*/ 	.word	0x00000000


	//----- nvinfo : EIATTR_FRAME_SIZE
	.align		4
.L_6:
        /*0024*/ 	.byte	0x04, 0x11
        /*0026*/ 	.short	(.L_8 - .L_7)
	.align		4
.L_7:
        /*0028*/ 	.word	index@(triton__0d1d2d3d4d5d6d7d8d9e10de)
        /*002c*/ 	.word	0x00000000
.L_8:


//--------------------- .nv.info.triton__0d1d2d3d4d5d6d7d8d9e10de --------------------------
	.section	.nv.info.triton__0d1d2d3d4d5d6d7d8d9e10de,"",@"SHT_CUDA_INFO"
	.align	4


	//----- nvinfo : EIATTR_CUDA_API_VERSION
	.align		4
        /*0000*/ 	.byte	0x04, 0x37
        /*0002*/ 	.short	(.L_10 - .L_9)
.L_9:
        /*0004*/ 	.word	0x0000007b


	//----- nvinfo : EIATTR_PARAM_CBANK
	.align		4
.L_10:
        /*0008*/ 	.byte	0x04, 0x0a
        /*000a*/ 	.short	(.L_12 - .L_11)
	.align		4
.L_11:
        /*000c*/ 	.word	index@(.nv.constant0.triton__0d1d2d3d4d5d6d7d8d9e10de)
        /*0010*/ 	.short	0x0160
        /*0012*/ 	.short	0x0050


	//----- nvinfo : EIATTR_CBANK_PARAM_SIZE
	.align		4
.L_12:
        /*0014*/ 	.byte	0x03, 0x19
        /*0016*/ 	.short	0x0050


	//----- nvinfo : EIATTR_KPARAM_INFO
	.align		4
        /*0018*/ 	.byte	0x04, 0x17
        /*001a*/ 	.short	(.L_14 - .L_13)
.L_13:
        /*001c*/ 	.word	0x00000000
        /*0020*/ 	.short	0x000a
        /*0022*/ 	.short	0x004c
        /*0024*/ 	.byte	0x00, 0xf0, 0x11, 0x00


	//----- nvinfo : EIATTR_KPARAM_INFO
	.align		4
.L_14:
        /*0028*/ 	.byte	0x04, 0x17
        /*002a*/ 	.short	(.L_16 - .L_15)
.L_15:
        /*002c*/ 	.word	0x00000000
        /*0030*/ 	.short	0x0009
        /*0032*/ 	.short	0x0048
        /*0034*/ 	.byte	0x00, 0xf0, 0x11, 0x00


	//----- nvinfo : EIATTR_KPARAM_INFO
	.align		4
.L_16:
        /*0038*/ 	.byte	0x04, 0x17
        /*003a*/ 	.short	(.L_18 - .L_17)
.L_17:
        /*003c*/ 	.word	0x00000000
        /*0040*/ 	.short	0x0008
        /*0042*/ 	.short	0x0040
        /*0044*/ 	.byte	0x00, 0xf0, 0x21, 0x00


	//----- nvinfo : EIATTR_KPARAM_INFO
	.align		4
.L_18:
        /*0048*/ 	.byte	0x04, 0x17
        /*004a*/ 	.short	(.L_20 - .L_19)
.L_19:
        /*004c*/ 	.word	0x00000000
        /*0050*/ 	.short	0x0007
        /*0052*/ 	.short	0x0038
        /*0054*/ 	.byte	0x00, 0xf0, 0x21, 0x00


	//----- nvinfo : EIATTR_KPARAM_INFO
	.align		4
.L_20:
        /*0058*/ 	.byte	0x04, 0x17
        /*005a*/ 	.short	(.L_22 - .L_21)
.L_21:
        /*005c*/ 	.word	0x00000000
        /*0060*/ 	.short	0x0006
        /*0062*/ 	.short	0x0030
        /*0064*/ 	.byte	0x00, 0xf0, 0x21, 0x00


	//----- nvinfo : EIATTR_KPARAM_INFO
	.align		4
.L_22:
        /*0068*/ 	.byte	0x04, 0x17
        /*006a*/ 	.short	(.L_24 - .L_23)
.L_23:
        /*006c*/ 	.word	0x00000000
        /*0070*/ 	.short	0x0005
        /*0072*/ 	.short	0x0028
        /*0074*/ 	.byte	0x00, 0xf0, 0x21, 0x00


	//----- nvinfo : EIATTR_KPARAM_INFO
	.align		4
.L_24:
        /*0078*/ 	.byte	0x04, 0x17
        /*007a*/ 	.short	(.L_26 - .L_25)
.L_25:
        /*007c*/ 	.word	0x00000000
        /*0080*/ 	.short	0x0004
        /*0082*/ 	.short	0x0020
        /*0084*/ 	.byte	0x00, 0xf0, 0x21, 0x00


	//----- nvinfo : EIATTR_KPARAM_INFO
	.align		4
.L_26:
        /*0088*/ 	.byte	0x04, 0x17
        /*008a*/ 	.short	(.L_28 - .L_27)
.L_27:
        /*008c*/ 	.word	0x00000000
        /*0090*/ 	.short	0x0003
        /*0092*/ 	.short	0x0018
        /*0094*/ 	.byte	0x00, 0xf0, 0x21, 0x00


	//----- nvinfo : EIATTR_KPARAM_INFO
	.align		4
.L_28:
        /*0098*/ 	.byte	0x04, 0x17
        /*009a*/ 	.short	(.L_30 - .L_29)
.L_29:
        /*009c*/ 	.word	0x00000000
        /*00a0*/ 	.short	0x0002
        /*00a2*/ 	.short	0x0010
        /*00a4*/ 	.byte	0x00, 0xf0, 0x21, 0x00


	//----- nvinfo : EIATTR_KPARAM_INFO
	.align		4
.L_30:
        /*00a8*/ 	.byte	0x04, 0x17
        /*00aa*/ 	.short	(.L_32 - .L_31)
.L_31:
        /*00ac*/ 	.word	0x00000000
        /*00b0*/ 	.short	0x0001
        /*00b2*/ 	.short	0x0008
        /*00b4*/ 	.byte	0x00, 0xf0, 0x21, 0x00


	//----- nvinfo : EIATTR_KPARAM_INFO
	.align		4
.L_32:
        /*00b8*/ 	.byte	0x04, 0x17
        /*00ba*/ 	.short	(.L_34 - .L_33)
.L_33:
        /*00bc*/ 	.word	0x00000000
        /*00c0*/ 	.short	0x0000
        /*00c2*/ 	.short	0x0000
        /*00c4*/ 	.byte	0x00, 0xf0, 0x21, 0x00


	//----- nvinfo : EIATTR_MAXREG_COUNT
	.align		4
.L_34:
        /*00c8*/ 	.byte	0x03, 0x1b
        /*00ca*/ 	.short	0x00ff


	//----- nvinfo : EIATTR_COOP_GROUP_MASK_REGIDS
	.align		4
        /*00cc*/ 	.byte	0x04, 0x29
        /*00ce*/ 	.short	(.L_36 - .L_35)


	//   ....[0]....
.L_35:
        /*00d0*/ 	.word	0xffffffff


	//   ....[1]....
        /*00d4*/ 	.word	0xffffffff


	//   ....[2]....
        /*00d8*/ 	.word	0xffffffff


	//   ....[3]....
        /*00dc*/ 	.word	0xffffffff


	//   ....[4]....
        /*00e0*/ 	.word	0xffffffff


	//   ....[5]....
        /*00e4*/ 	.word	0xffffffff


	//   ....[6]....
        /*00e8*/ 	.word	0xffffffff


	//   ....[7]....
        /*00ec*/ 	.word	0xffffffff


	//   ....[8]....
        /*00f0*/ 	.word	0xffffffff


	//   ....[9]....
        /*00f4*/ 	.word	0xffffffff


	//   ....[10]....
        /*00f8*/ 	.word	0xffffffff


	//   ....[11]....
        /*00fc*/ 	.word	0xffffffff


	//   ....[12]....
        /*0100*/ 	.word	0xffffffff


	//   ....[13]....
        /*0104*/ 	.word	0xffffffff


	//----- nvinfo : EIATTR_COOP_GROUP_INSTR_OFFSETS
	.align		4
.L_36:
        /*0108*/ 	.byte	0x04, 0x28
        /*010a*/ 	.short	(.L_38 - .L_37)


	//   ....[0]....
.L_37:
        /*010c*/ 	.word	0x000005b0


	//   ....[1]....
        /*0110*/ 	.word	0x000005d0


	//   ....[2]....
        /*0114*/ 	.word	0x00000600


	//   ....[3]....
        /*0118*/ 	.word	0x00000630


	//   ....[4]....
        /*011c*/ 	.word	0x00000660


	//   ....[5]....
        /*0120*/ 	.word	0x00000710


	//   ....[6]....
        /*0124*/ 	.word	0x00000730


	//   ....[7]....
        /*0128*/ 	.word	0x00000850


	//   ....[8]....
        /*012c*/ 	.word	0x00000870


	//   ....[9]....
        /*0130*/ 	.word	0x00000890


	//   ....[10]....
        /*0134*/ 	.word	0x000008b0


	//   ....[11]....
        /*0138*/ 	.word	0x00000900


	//   ....[12]....
        /*013c*/ 	.word	0x00000960


	//   ....[13]....
        /*0140*/ 	.word	0x00000990


	//----- nvinfo : EIATTR_EXIT_INSTR_OFFSETS
	.align		4
.L_38:
        /*0144*/ 	.byte	0x04, 0x1c
        /*0146*/ 	.short	(.L_40 - .L_39)


	//   ....[0]....
.L_39:
        /*0148*/ 	.word	0x00000b50


	//   ....[1]....
        /*014c*/ 	.word	0x00000b70


	//----- nvinfo : EIATTR_MAX_THREADS
	.align		4
.L_40:
        /*0150*/ 	.byte	0x04, 0x05
        /*0152*/ 	.short	(.L_42 - .L_41)
.L_41:
        /*0154*/ 	.word	0x00000080
        /*0158*/ 	.word	0x00000001
        /*015c*/ 	.word	0x00000001
.L_42:


//--------------------- .nv.rel.action            --------------------------
	.section	.nv.rel.action,"",@"SHT_CUDA_RELOCINFO"
	.align	8
	.sectionentsize	8
        /*0000*/ 	.byte	0x73, 0x00, 0x00, 0x00, 0x00, 0x00, 0x00, 0x00, 0x00, 0x00, 0x00, 0x11, 0x25, 0x00, 0x05, 0x36


//--------------------- .nv.constant0.triton__0d1d2d3d4d5d6d7d8d9e10de --------------------------
	.section	.nv.constant0.triton__0d1d2d3d4d5d6d7d8d9e10de,"a",@progbits
	.align	4
.nv.constant0.triton__0d1d2d3d4d5d6d7d8d9e10de:
	.zero		432


//--------------------- .text.triton__0d1d2d3d4d5d6d7d8d9e10de --------------------------
	.section	.text.triton__0d1d2d3d4d5d6d7d8d9e10de,"ax",@progbits
	.sectionflags	@"SHF_BARRIERS=1"
	.sectioninfo	@"SHI_REGISTERS=31"
	.align	128
        .global         triton__0d1d2d3d4d5d6d7d8d9e10de
        .type           triton__0d1d2d3d4d5d6d7d8d9e10de,@function
        .size           triton__0d1d2d3d4d5d6d7d8d9e10de,(.L_x_1 - triton__0d1d2d3d4d5d6d7d8d9e10de)
        .other          triton__0d1d2d3d4d5d6d7d8d9e10de,@"STO_CUDA_ENTRY STV_DEFAULT"
triton__0d1d2d3d4d5d6d7d8d9e10de:
.text.triton__0d1d2d3d4d5d6d7d8d9e10de:
[----:B------:R-:W-:-:S02]  /*0000*/  MOV R1, c[0x0][0x28] ;  /* 0x00000a0000017a02 */ /* 0x000fc40000000f00 */
[----:B------:R-:W0:Y:S01]  /*0010*/  S2R R6, SR_TID.X ;  /* 0x0000000000067919 */ /* 0x000e220000002100 */
[----:B------:R-:W-:Y:S01]  /*0020*/  MOV R0, 0x2 ;  /* 0x0000000200007802 */ /* 0x000fe20000000f00 */
[----:B------:R-:W-:Y:S01]  /*0030*/  CS2R R18, SRZ ;  /* 0x0000000000127805 */ /* 0x000fe2000001ff00 */
[----:B------:R-:W-:Y:S01]  /*0040*/  CS2R R20, SRZ ;  /* 0x0000000000147805 */ /* 0x000fe2000001ff00 */
[----:B------:R-:W1:Y:S01]  /*0050*/  S2R R2, SR_CTAID.X ;  /* 0x0000000000027919 */ /* 0x000e620000002500 */
[----:B------:R-:W-:Y:S01]  /*0060*/  ULDC.64 UR4, c[0x0][0x118] ;  /* 0x0000460000047ab9 */ /* 0x000fe20000000a00 */
[----:B0-----:R-:W-:-:S04]  /*0070*/  SHF.L.U32 R9, R6, 0x2, RZ ;  /* 0x0000000206097819 */ /* 0x001fc800000006ff */
[----:B------:R-:W-:-:S04]  /*0080*/  LOP3.LUT R9, R9, 0x1fc, RZ, 0xc0, !PT ;  /* 0x000001fc09097812 */ /* 0x000fc800078ec0ff */
[C---:B------:R-:W-:Y:S01]  /*0090*/  ISETP.GE.U32.AND P2, PT, R9.reuse, 0x140, PT ;  /* 0x000001400900780c */ /* 0x040fe20003f46070 */
[C---:B-1----:R-:W-:Y:S02]  /*00a0*/  IMAD R5, R2.reuse, 0x140, R9 ;  /* 0x0000014002057824 */ /* 0x042fe400078e0209 */
[----:B------:R-:W-:Y:S01]  /*00b0*/  IMAD.WIDE.U32 R14, R9, R0, c[0x0][0x168] ;  /* 0x00005a00090e7625 */ /* 0x000fe200078e0000 */
[----:B------:R-:W-:-:S03]  /*00c0*/  ISETP.LT.AND P1, PT, R2, 0xe808, !P2 ;  /* 0x0000e8080200780c */ /* 0x000fc60005721270 */
[----:B------:R-:W-:Y:S01]  /*00d0*/  IMAD.WIDE R2, R5, R0, c[0x0][0x160] ;  /* 0x0000580005027625 */ /* 0x000fe200078e0200 */
[----:B------:R-:W-:-:S03]  /*00e0*/  CS2R R16, SRZ ;  /* 0x0000000000107805 */ /* 0x000fc6000001ff00 */
[-C--:B------:R-:W-:Y:S02]  /*00f0*/  IMAD.WIDE R22, R5, R0.reuse, c[0x0][0x170] ;  /* 0x00005c0005167625 */ /* 0x080fe400078e0200 */
[----:B------:R0:W2:Y:S04]  /*0100*/  @!P2 LDG.E.EL.64 R18, [R14.64] ;  /* 0x000000040e12a981 */ /* 0x0000a8000c2e1b00 */
[----:B------:R-:W3:Y:S01]  /*0110*/  @P1 LDG.E.64 R20, [R2.64] ;  /* 0x0000000402141981 */ /* 0x000ee2000c1e1b00 */
[----:B------:R-:W-:Y:S01]  /*0120*/  CS2R R10, SRZ ;  /* 0x00000000000a7805 */ /* 0x000fe2000001ff00 */
[----:B------:R-:W-:Y:S01]  /*0130*/  CS2R R12, SRZ ;  /* 0x00000000000c7805 */ /* 0x000fe2000001ff00 */
[-C--:B------:R-:W-:Y:S01]  /*0140*/  IMAD.WIDE.U32 R26, R9, R0.reuse, c[0x0][0x180] ;  /* 0x00006000091a7625 */ /* 0x080fe200078e0000 */
[----:B------:R1:W4:Y:S03]  /*0150*/  @P1 LDG.E.64 R16, [R22.64] ;  /* 0x0000000416101981 */ /* 0x000326000c1e1b00 */
[----:B------:R-:W-:Y:S01]  /*0160*/  IMAD.WIDE R24, R5, R0, c[0x0][0x178] ;  /* 0x00005e0005187625 */ /* 0x000fe200078e0200 */
[----:B------:R5:W5:Y:S01]  /*0170*/  @!P2 LDG.E.EL.64 R12, [R26.64] ;  /* 0x000000041a0ca981 */ /* 0x000b62000c2e1b00 */
[----:B0-----:R-:W-:-:S03]  /*0180*/  CS2R R14, SRZ ;  /* 0x00000000000e7805 */ /* 0x001fc6000001ff00 */
[----:B------:R0:W5:Y:S01]  /*0190*/  @P1 LDG.E.64 R10, [R24.64] ;  /* 0x00000004180a1981 */ /* 0x000162000c1e1b00 */
[----:B-1----:R-:W-:-:S05]  /*01a0*/  IMAD.WIDE R22, R5, R0, c[0x0][0x188] ;  /* 0x0000620005167625 */ /* 0x002fca00078e0200 */
[----:B------:R1:W5:Y:S01]  /*01b0*/  @P1 LDG.E.64 R14, [R22.64] ;  /* 0x00000004160e1981 */ /* 0x000362000c1e1b00 */
[C---:B------:R-:W-:Y:S02]  /*01c0*/  LOP3.LUT P3, RZ, R6.reuse, 0x1f, RZ, 0xc0, !PT ;  /* 0x0000001f06ff7812 */ /* 0x040fe4000786c0ff */
[----:B------:R-:W-:Y:S02]  /*01d0*/  ISETP.GE.AND P4, PT, R6, 0x4, PT ;  /* 0x000000040600780c */ /* 0x000fe40003f86270 */
[----:B--2---:R-:W-:Y:S02]  /*01e0*/  SEL R18, R18, RZ, !P2 ;  /* 0x000000ff12127207 */ /* 0x004fe40005000000 */
[----:B------:R-:W-:Y:S02]  /*01f0*/  SEL R8, R19, RZ, !P2 ;  /* 0x000000ff13087207 */ /* 0x000fe40005000000 */
[----:B---3--:R-:W-:Y:S01]  /*0200*/  SEL R20, R20, RZ, P1 ;  /* 0x000000ff14147207 */ /* 0x008fe20000800000 */
[--C-:B------:R-:W-:Y:S01]  /*0210*/  HADD2.F32 R19, -RZ, R18.reuse.H0_H0 ;  /* 0x20000012ff137230 */ /* 0x100fe20000004100 */
[----:B------:R-:W-:Y:S01]  /*0220*/  SEL R28, R21, RZ, P1 ;  /* 0x000000ff151c7207 */ /* 0x000fe20000800000 */
[----:B------:R-:W-:Y:S01]  /*0230*/  HADD2.F32 R21, -RZ, R18.H1_H1 ;  /* 0x30000012ff157230 */ /* 0x000fe20000004100 */
[----:B----4-:R-:W-:Y:S01]  /*0240*/  SEL R16, R16, RZ, P1 ;  /* 0x000000ff10107207 */ /* 0x010fe20000800000 */
[--C-:B0-----:R-:W-:Y:S01]  /*0250*/  HADD2.F32 R25, -RZ, R8.reuse.H0_H0 ;  /* 0x20000008ff197230 */ /* 0x101fe20000004100 */
[----:B------:R-:W-:Y:S01]  /*0260*/  SEL R17, R17, RZ, P1 ;  /* 0x000000ff11117207 */ /* 0x000fe20000800000 */
[----:B-----5:R-:W-:Y:S01]  /*0270*/  HADD2.F32 R27, -RZ, R8.H1_H1 ;  /* 0x30000008ff1b7230 */ /* 0x020fe20000004100 */
[----:B-1----:R-:W-:Y:S01]  /*0280*/  SEL R23, R12, RZ, !P2 ;  /* 0x000000ff0c177207 */ /* 0x002fe20005000000 */
[--C-:B------:R-:W-:Y:S01]  /*0290*/  HADD2.F32 R18, -RZ, R20.reuse.H1_H1 ;  /* 0x30000014ff127230 */ /* 0x100fe20000004100 */
[----:B------:R-:W-:Y:S01]  /*02a0*/  SEL R13, R13, RZ, !P2 ;  /* 0x000000ff0d0d7207 */ /* 0x000fe20005000000 */
[----:B------:R-:W-:Y:S01]  /*02b0*/  HADD2.F32 R8, -RZ, R20.H0_H0 ;  /* 0x20000014ff087230 */ /* 0x000fe20000004100 */
[----:B------:R-:W-:Y:S01]  /*02c0*/  SEL R11, R11, RZ, P1 ;  /* 0x000000ff0b0b7207 */ /* 0x000fe20000800000 */
[--C-:B------:R-:W-:Y:S01]  /*02d0*/  HADD2.F32 R22, -RZ, R28.reuse.H1_H1 ;  /* 0x3000001cff167230 */ /* 0x100fe20000004100 */
[----:B------:R-:W-:Y:S01]  /*02e0*/  FADD R21, R18, R21 ;  /* 0x0000001512157221 */ /* 0x000fe20000000000 */
[----:B------:R-:W-:Y:S01]  /*02f0*/  HADD2.F32 R20, -RZ, R28.H0_H0 ;  /* 0x2000001cff147230 */ /* 0x000fe20000004100 */
[----:B------:R-:W-:Y:S01]  /*0300*/  FADD R19, R8, R19 ;  /* 0x0000001308137221 */ /* 0x000fe20000000000 */
[--C-:B------:R-:W-:Y:S01]  /*0310*/  HADD2.F32 R18, -RZ, R16.reuse.H0_H0 ;  /* 0x20000010ff127230 */ /* 0x100fe20000004100 */
[----:B------:R-:W-:Y:S01]  /*0320*/  FADD R8, R22, R27 ;  /* 0x0000001b16087221 */ /* 0x000fe20000000000 */
[----:B------:R-:W-:Y:S01]  /*0330*/  HADD2.F32 R16, -RZ, R16.H1_H1 ;  /* 0x30000010ff107230 */ /* 0x000fe20000004100 */
[----:B------:R-:W-:Y:S01]  /*0340*/  SEL R22, R10, RZ, P1 ;  /* 0x000000ff0a167207 */ /* 0x000fe20000800000 */
[----:B------:R-:W-:Y:S01]  /*0350*/  FADD R25, R20, R25 ;  /* 0x0000001914197221 */ /* 0x000fe20000000000 */
[----:B------:R-:W-:Y:S01]  /*0360*/  FFMA R10, R18, 0.125, R19 ;  /* 0x3e000000120a7823 */ /* 0x000fe20000000013 */
[--C-:B------:R-:W-:Y:S01]  /*0370*/  HADD2.F32 R20, -RZ, R23.reuse.H1_H1 ;  /* 0x30000017ff147230 */ /* 0x100fe20000004100 */
[----:B------:R-:W-:Y:S01]  /*0380*/  FFMA R16, R16, 0.125, R21 ;  /* 0x3e00000010107823 */ /* 0x000fe20000000015 */
[--C-:B------:R-:W-:Y:S01]  /*0390*/  HADD2.F32 R19, -RZ, R22.reuse.H1_H1 ;  /* 0x30000016ff137230 */ /* 0x100fe20000004100 */
[----:B------:R-:W-:Y:S01]  /*03a0*/  SEL R24, R15, RZ, P1 ;  /* 0x000000ff0f187207 */ /* 0x000fe20000800000 */
[----:B------:R-:W-:Y:S01]  /*03b0*/  HADD2.F32 R21, -RZ, R23.H0_H0 ;  /* 0x20000017ff157230 */ /* 0x000fe20000004100 */
[----:B------:R-:W-:Y:S01]  /*03c0*/  SEL R23, R14, RZ, P1 ;  /* 0x000000ff0e177207 */ /* 0x000fe20000800000 */
[----:B------:R-:W-:Y:S01]  /*03d0*/  HADD2.F32 R18, -RZ, R22.H0_H0 ;  /* 0x20000016ff127230 */ /* 0x000fe20000004100 */
[----:B------:R-:W-:Y:S01]  /*03e0*/  FADD R20, R19, R20 ;  /* 0x0000001413147221 */ /* 0x000fe20000000000 */
[----:B------:R-:W-:-:S02]  /*03f0*/  HADD2.F32 R22, -RZ, R13.H1_H1 ;  /* 0x3000000dff167230 */ /* 0x000fc40000004100 */
[----:B------:R-:W-:Y:S01]  /*0400*/  HADD2.F32 R19, -RZ, R11.H1_H1 ;  /* 0x3000000bff137230 */ /* 0x000fe20000004100 */
[----:B------:R-:W-:Y:S01]  /*0410*/  FADD R18, R18, R21 ;  /* 0x0000001512127221 */ /* 0x000fe20000000000 */
[----:B------:R-:W-:Y:S02]  /*0420*/  HADD2.F32 R21, -RZ, R13.H0_H0 ;  /* 0x2000000dff157230 */ /* 0x000fe40000004100 */
[----:B------:R-:W-:Y:S01]  /*0430*/  HADD2.F32 R14, -RZ, R11.H0_H0 ;  /* 0x2000000bff0e7230 */ /* 0x000fe20000004100 */
[----:B------:R-:W-:Y:S01]  /*0440*/  FADD R19, R19, R22 ;  /* 0x0000001613137221 */ /* 0x000fe20000000000 */
[--C-:B------:R-:W-:Y:S02]  /*0450*/  HADD2.F32 R13, -RZ, R23.reuse.H0_H0 ;  /* 0x20000017ff0d7230 */ /* 0x100fe40000004100 */
[----:B------:R-:W-:Y:S01]  /*0460*/  HADD2.F32 R11, -RZ, R23.H1_H1 ;  /* 0x30000017ff0b7230 */ /* 0x000fe20000004100 */
[----:B------:R-:W-:Y:S01]  /*0470*/  FADD R22, R14, R21 ;  /* 0x000000150e167221 */ /* 0x000fe20000000000 */
[--C-:B------:R-:W-:Y:S01]  /*0480*/  HADD2.F32 R15, -RZ, R24.reuse.H0_H0 ;  /* 0x20000018ff0f7230 */ /* 0x100fe20000004100 */
[----:B------:R-:W-:Y:S01]  /*0490*/  FFMA R13, R13, 0.125, R18 ;  /* 0x3e0000000d0d7823 */ /* 0x000fe20000000012 */
[--C-:B------:R-:W-:Y:S01]  /*04a0*/  HADD2.F32 R12, -RZ, R17.reuse.H0_H0 ;  /* 0x20000011ff0c7230 */ /* 0x100fe20000004100 */
[----:B------:R-:W-:Y:S01]  /*04b0*/  FFMA R11, R11, 0.125, R20 ;  /* 0x3e0000000b0b7823 */ /* 0x000fe20000000014 */
[----:B------:R-:W-:Y:S01]  /*04c0*/  HADD2.F32 R17, -RZ, R17.H1_H1 ;  /* 0x30000011ff117230 */ /* 0x000fe20000004100 */
[----:B------:R-:W-:Y:S01]  /*04d0*/  FFMA R21, R15, 0.125, R22 ;  /* 0x3e0000000f157823 */ /* 0x000fe20000000016 */
[----:B------:R-:W-:Y:S01]  /*04e0*/  HADD2.F32 R14, -RZ, R24.H1_H1 ;  /* 0x30000018ff0e7230 */ /* 0x000fe20000004100 */
[----:B------:R-:W-:Y:S01]  /*04f0*/  FFMA R12, R12, 0.125, R25 ;  /* 0x3e0000000c0c7823 */ /* 0x000fe20000000019 */
[----:B------:R-:W-:Y:S01]  /*0500*/  FADD R16, R16, R11 ;  /* 0x0000000b10107221 */ /* 0x000fe20000000000 */
[----:B------:R-:W-:Y:S01]  /*0510*/  FADD R15, R10, R13 ;  /* 0x0000000d0a0f7221 */ /* 0x000fe20000000000 */
[----:B------:R-:W-:Y:S01]  /*0520*/  FFMA R17, R17, 0.125, R8 ;  /* 0x3e00000011117823 */ /* 0x000fe20000000008 */
[----:B------:R-:W-:Y:S01]  /*0530*/  FFMA R14, R14, 0.125, R19 ;  /* 0x3e0000000e0e7823 */ /* 0x000fe20000000013 */
[----:B------:R-:W-:Y:S01]  /*0540*/  FADD R8, R12, R21 ;  /* 0x000000150c087221 */ /* 0x000fe20000000000 */
[----:B------:R-:W-:Y:S01]  /*0550*/  FADD R11, R16, R15 ;  /* 0x0000000f100b7221 */ /* 0x000fe20000000000 */
[----:B------:R-:W-:Y:S01]  /*0560*/  SHF.R.U32.HI R19, RZ, 0x3, R6 ;  /* 0x00000003ff137819 */ /* 0x000fe20000011606 */
[----:B------:R-:W-:-:S02]  /*0570*/  FADD R17, R17, R14 ;  /* 0x0000000e11117221 */ /* 0x000fc40000000000 */
[----:B------:R-:W-:-:S04]  /*0580*/  FADD R10, R8, R11 ;  /* 0x0000000b080a7221 */ /* 0x000fc80000000000 */
[----:B------:R-:W-:-:S05]  /*0590*/  FADD R10, R17, R10 ;  /* 0x0000000a110a7221 */ /* 0x000fca0000000000 */
[----:B------:R-:W-:-:S05]  /*05a0*/  FSEL R10, R10, RZ, P1 ;  /* 0x000000ff0a0a7208 */ /* 0x000fca0000800000 */
[----:B------:R-:W0:Y:S02]  /*05b0*/  SHFL.BFLY PT, R11, R10, 0x10, 0x1f ;  /* 0x0e001f000a0b7f89 */ /* 0x000e2400000e0000 */
[----:B0-----:R-:W-:-:S05]  /*05c0*/  FADD R11, R10, R11 ;  /* 0x0000000b0a0b7221 */ /* 0x001fca0000000000 */
[----:B------:R-:W0:Y:S02]  /*05d0*/  SHFL.BFLY PT, R12, R11, 0x8, 0x1f ;  /* 0x0d001f000b0c7f89 */ /* 0x000e2400000e0000 */
[----:B0-----:R-:W-:Y:S02]  /*05e0*/  FADD R14, R11, R12 ;  /* 0x0000000c0b0e7221 */ /* 0x001fe40000000000 */
[----:B------:R-:W-:-:S03]  /*05f0*/  CS2R R10, SRZ ;  /* 0x00000000000a7805 */ /* 0x000fc6000001ff00 */
[----:B------:R-:W0:Y:S02]  /*0600*/  SHFL.BFLY PT, R13, R14, 0x4, 0x1f ;  /* 0x0c801f000e0d7f89 */ /* 0x000e2400000e0000 */
[----:B0-----:R-:W-:Y:S01]  /*0610*/  FADD R18, R14, R13 ;  /* 0x0000000d0e127221 */ /* 0x001fe20000000000 */
[----:B------:R-:W-:-:S04]  /*0620*/  LOP3.LUT R14, R19, 0xc, RZ, 0xc0, !PT ;  /* 0x0000000c130e7812 */ /* 0x000fc800078ec0ff */
[----:B------:R-:W0:Y:S02]  /*0630*/  SHFL.BFLY PT, R13, R18, 0x2, 0x1f ;  /* 0x0c401f00120d7f89 */ /* 0x000e2400000e0000 */
[----:B0-----:R-:W-:Y:S01]  /*0640*/  FADD R20, R18, R13 ;  /* 0x0000000d12147221 */ /* 0x001fe20000000000 */
[----:B------:R-:W-:-:S04]  /*0650*/  IMAD.WIDE.U32 R18, R9, R0, c[0x0][0x190] ;  /* 0x0000640009127625 */ /* 0x000fc800078e0000 */
[----:B------:R-:W0:Y:S02]  /*0660*/  SHFL.BFLY PT, R13, R20, 0x1, 0x1f ;  /* 0x0c201f00140d7f89 */ /* 0x000e2400000e0000 */
[----:B0-----:R-:W-:Y:S01]  /*0670*/  FADD R25, R20, R13 ;  /* 0x0000000d14197221 */ /* 0x001fe20000000000 */
[----:B------:R-:W-:Y:S01]  /*0680*/  IMAD.WIDE.U32 R20, R9, R0, c[0x0][0x198] ;  /* 0x0000660009147625 */ /* 0x000fe200078e0000 */
[----:B------:R-:W-:-:S03]  /*0690*/  CS2R R12, SRZ ;  /* 0x00000000000c7805 */ /* 0x000fc6000001ff00 */
[----:B------:R-:W-:Y:S04]  /*06a0*/  @!P3 STS [R14], R25 ;  /* 0x000000190e00b388 */ /* 0x000fe80000000800 */
[----:B------:R0:W2:Y:S04]  /*06b0*/  @!P2 LDG.E.EL.64 R12, [R18.64] ;  /* 0x00000004120ca981 */ /* 0x0000a8000c2e1b00 */
[----:B------:R1:W3:Y:S04]  /*06c0*/  @!P2 LDG.E.EL.64 R10, [R20.64] ;  /* 0x00000004140aa981 */ /* 0x0002e8000c2e1b00 */
[----:B------:R-:W-:Y:S06]  /*06d0*/  BAR.SYNC 0x0 ;  /* 0x0000000000007b1d */ /* 0x000fec0000000000 */
[----:B------:R-:W4:Y:S01]  /*06e0*/  @!P4 LDS R7, [R6.X4] ;  /* 0x000000000607c984 */ /* 0x000f220000004800 */
[----:B------:R-:W-:-:S04]  /*06f0*/  LOP3.LUT P0, RZ, R6, 0x3, RZ, 0xc0, !PT ;  /* 0x0000000306ff7812 */ /* 0x000fc8000780c0ff */
[----:B------:R-:W-:Y:S01]  /*0700*/  ISETP.LT.AND P0, PT, R6, 0x4, !P0 ;  /* 0x000000040600780c */ /* 0x000fe20004701270 */
[----:B----4-:R-:W4:Y:S02]  /*0710*/  SHFL.BFLY PT, R22, R7, 0x2, 0x1f ;  /* 0x0c401f0007167f89 */ /* 0x010f2400000e0000 */
[----:B----4-:R-:W-:-:S05]  /*0720*/  FADD R22, R7, R22 ;  /* 0x0000001607167221 */ /* 0x010fca0000000000 */
[----:B------:R-:W4:Y:S02]  /*0730*/  SHFL.BFLY PT, R9, R22, 0x1, 0x1f ;  /* 0x0c201f0016097f89 */ /* 0x000f2400000e0000 */
[----:B----4-:R-:W-:-:S05]  /*0740*/  FADD R23, R22, R9 ;  /* 0x0000000916177221 */ /* 0x010fca0000000000 */
[----:B------:R-:W-:Y:S04]  /*0750*/  @P0 STS [R6.X4], R23 ;  /* 0x0000001706000388 */ /* 0x000fe80000004800 */
[----:B------:R-:W-:Y:S06]  /*0760*/  BAR.SYNC 0x0 ;  /* 0x0000000000007b1d */ /* 0x000fec0000000000 */
[----:B------:R-:W0:Y:S02]  /*0770*/  LDS R9, [RZ] ;  /* 0x00000000ff097984 */ /* 0x000e240000000800 */
[----:B0-----:R-:W-:-:S04]  /*0780*/  FADD R19, RZ, R9 ;  /* 0x00000009ff137221 */ /* 0x001fc80000000000 */
[C---:B------:R-:W-:Y:S01]  /*0790*/  FFMA R9, R19.reuse, -0.0031250000465661287308, R16 ;  /* 0xbb4ccccd13097823 */ /* 0x040fe20000000010 */
[C---:B------:R-:W-:Y:S01]  /*07a0*/  FFMA R7, R19.reuse, -0.0031250000465661287308, R15 ;  /* 0xbb4ccccd13077823 */ /* 0x040fe2000000000f */
[C---:B------:R-:W-:Y:S01]  /*07b0*/  FFMA R18, R19.reuse, -0.0031250000465661287308, R8 ;  /* 0xbb4ccccd13127823 */ /* 0x040fe20000000008 */
[----:B------:R-:W-:Y:S01]  /*07c0*/  FFMA R19, R19, -0.0031250000465661287308, R17 ;  /* 0xbb4ccccd13137823 */ /* 0x000fe20000000011 */
[----:B-1----:R-:W-:Y:S01]  /*07d0*/  FMUL R20, R9, R9 ;  /* 0x0000000909147220 */ /* 0x002fe20000400000 */
[----:B------:R-:W-:Y:S02]  /*07e0*/  F2FP.F16.F32.PACK_AB R16, R16, R15 ;  /* 0x0000000f1010723e */ /* 0x000fe400000000ff */
[----:B------:R-:W-:Y:S01]  /*07f0*/  F2FP.F16.F32.PACK_AB R17, R17, R8 ;  /* 0x000000081111723e */ /* 0x000fe200000000ff */
[----:B------:R-:W-:Y:S01]  /*0800*/  FFMA R21, R7, R7, R20 ;  /* 0x0000000707157223 */ /* 0x000fe20000000014 */
[----:B------:R-:W-:Y:S06]  /*0810*/  BAR.SYNC 0x0 ;  /* 0x0000000000007b1d */ /* 0x000fec0000000000 */
[----:B------:R-:W-:-:S04]  /*0820*/  FFMA R20, R18, R18, R21 ;  /* 0x0000001212147223 */ /* 0x000fc80000000015 */
[----:B------:R-:W-:-:S05]  /*0830*/  FFMA R20, R19, R19, R20 ;  /* 0x0000001313147223 */ /* 0x000fca0000000014 */
[----:B------:R-:W-:-:S05]  /*0840*/  FSEL R20, R20, RZ, P1 ;  /* 0x000000ff14147208 */ /* 0x000fca0000800000 */
[----:B------:R-:W0:Y:S02]  /*0850*/  SHFL.BFLY PT, R21, R20, 0x10, 0x1f ;  /* 0x0e001f0014157f89 */ /* 0x000e2400000e0000 */
[----:B0-----:R-:W-:-:S05]  /*0860*/  FADD R21, R20, R21 ;  /* 0x0000001514157221 */ /* 0x001fca0000000000 */
[----:B------:R-:W0:Y:S02]  /*0870*/  SHFL.BFLY PT, R22, R21, 0x8, 0x1f ;  /* 0x0d001f0015167f89 */ /* 0x000e2400000e0000 */
[----:B0-----:R-:W-:-:S05]  /*0880*/  FADD R22, R21, R22 ;  /* 0x0000001615167221 */ /* 0x001fca0000000000 */
[----:B------:R-:W0:Y:S02]  /*0890*/  SHFL.BFLY PT, R23, R22, 0x4, 0x1f ;  /* 0x0c801f0016177f89 */ /* 0x000e2400000e0000 */
[----:B0-----:R-:W-:-:S05]  /*08a0*/  FADD R23, R22, R23 ;  /* 0x0000001716177221 */ /* 0x001fca0000000000 */
[----:B------:R-:W0:Y:S01]  /*08b0*/  SHFL.BFLY PT, R24, R23, 0x2, 0x1f ;  /* 0x0c401f0017187f89 */ /* 0x000e2200000e0000 */
[----:B--2---:R-:W-:Y:S02]  /*08c0*/  SEL R12, R12, RZ, !P2 ;  /* 0x000000ff0c0c7207 */ /* 0x004fe40005000000 */
[----:B------:R-:W-:Y:S02]  /*08d0*/  SEL R13, R13, RZ, !P2 ;  /* 0x000000ff0d0d7207 */ /* 0x000fe40005000000 */
[----:B---3--:R-:W-:Y:S01]  /*08e0*/  SEL R10, R10, RZ, !P2 ;  /* 0x000000ff0a0a7207 */ /* 0x008fe20005000000 */
[----:B0-----:R-:W-:-:S05]  /*08f0*/  FADD R24, R23, R24 ;  /* 0x0000001817187221 */ /* 0x001fca0000000000 */
[----:B------:R-:W0:Y:S02]  /*0900*/  SHFL.BFLY PT, R25, R24, 0x1, 0x1f ;  /* 0x0c201f0018197f89 */ /* 0x000e2400000e0000 */
[----:B0-----:R-:W-:Y:S01]  /*0910*/  FADD R27, R24, R25 ;  /* 0x00000019181b7221 */ /* 0x001fe20000000000 */
[----:B------:R-:W-:-:S04]  /*0920*/  MOV R25, 0x3b4ccccd ;  /* 0x3b4ccccd00197802 */ /* 0x000fc80000000f00 */
[----:B------:R-:W-:Y:S04]  /*0930*/  @!P3 STS [R14], R27 ;  /* 0x0000001b0e00b388 */ /* 0x000fe80000000800 */
[----:B------:R-:W-:Y:S06]  /*0940*/  BAR.SYNC 0x0 ;  /* 0x0000000000007b1d */ /* 0x000fec0000000000 */
[----:B------:R-:W0:Y:S04]  /*0950*/  @!P4 LDS R4, [R6.X4] ;  /* 0x000000000604c984 */ /* 0x000e280000004800 */
[----:B0-----:R-:W0:Y:S02]  /*0960*/  SHFL.BFLY PT, R21, R4, 0x2, 0x1f ;  /* 0x0c401f0004157f89 */ /* 0x001e2400000e0000 */
[----:B0-----:R-:W-:Y:S01]  /*0970*/  FADD R21, R4, R21 ;  /* 0x0000001504157221 */ /* 0x001fe20000000000 */
[----:B------:R-:W-:-:S04]  /*0980*/  HADD2.F32 R4, -RZ, R10.H0_H0 ;  /* 0x2000000aff047230 */ /* 0x000fc80000004100 */
[----:B------:R-:W0:Y:S02]  /*0990*/  SHFL.BFLY PT, R20, R21, 0x1, 0x1f ;  /* 0x0c201f0015147f89 */ /* 0x000e2400000e0000 */
[----:B0-----:R-:W-:Y:S01]  /*09a0*/  FADD R23, R21, R20 ;  /* 0x0000001415177221 */ /* 0x001fe20000000000 */
[----:B------:R-:W-:-:S04]  /*09b0*/  HADD2.F32 R21, -RZ, R12.H0_H0 ;  /* 0x2000000cff157230 */ /* 0x000fc80000004100 */
[----:B------:R-:W-:Y:S04]  /*09c0*/  @P0 STS [R6.X4], R23 ;  /* 0x0000001706000388 */ /* 0x000fe80000004800 */
[----:B------:R-:W-:Y:S06]  /*09d0*/  BAR.SYNC 0x0 ;  /* 0x0000000000007b1d */ /* 0x000fec0000000000 */
[----:B------:R-:W0:Y:S01]  /*09e0*/  LDS R20, [RZ] ;  /* 0x00000000ff147984 */ /* 0x000e220000000800 */
[----:B------:R-:W-:Y:S01]  /*09f0*/  SEL R6, R11, RZ, !P2 ;  /* 0x000000ff0b067207 */ /* 0x000fe20005000000 */
[----:B------:R-:W-:-:S02]  /*0a00*/  HADD2.F32 R11, -RZ, R13.H1_H1 ;  /* 0x3000000dff0b7230 */ /* 0x000fc40000004100 */
[----:B------:R1:W-:Y:S01]  /*0a10*/  @P1 STG.E.64 [R2.64], R16 ;  /* 0x0000001002001986 */ /* 0x0003e2000c101b04 */
[----:B0-----:R-:W-:-:S04]  /*0a20*/  FADD R20, RZ, R20 ;  /* 0x00000014ff147221 */ /* 0x001fc80000000000 */
[----:B------:R-:W-:-:S06]  /*0a30*/  FFMA R20, R20, R25, 9.9999997473787516356e-06 ;  /* 0x3727c5ac14147423 */ /* 0x000fcc0000000019 */
[----:B------:R-:W0:Y:S02]  /*0a40*/  MUFU.RSQ R20, R20 ;  /* 0x0000001400147308 */ /* 0x000e240000001400 */
[-C--:B0-----:R-:W-:Y:S01]  /*0a50*/  FMUL R7, R7, R20.reuse ;  /* 0x0000001407077220 */ /* 0x081fe20000400000 */
[-C--:B------:R-:W-:Y:S01]  /*0a60*/  FMUL R23, R9, R20.reuse ;  /* 0x0000001409177220 */ /* 0x080fe20000400000 */
[----:B------:R-:W-:Y:S01]  /*0a70*/  HADD2.F32 R9, -RZ, R6.H0_H0 ;  /* 0x20000006ff097230 */ /* 0x000fe20000004100 */
[-C--:B------:R-:W-:Y:S01]  /*0a80*/  FMUL R19, R19, R20.reuse ;  /* 0x0000001413137220 */ /* 0x080fe20000400000 */
[----:B------:R-:W-:Y:S01]  /*0a90*/  FFMA R21, R7, R21, R4 ;  /* 0x0000001507157223 */ /* 0x000fe20000000004 */
[----:B------:R-:W-:Y:S01]  /*0aa0*/  HADD2.F32 R7, -RZ, R12.H1_H1 ;  /* 0x3000000cff077230 */ /* 0x000fe20000004100 */
[----:B------:R-:W-:Y:S01]  /*0ab0*/  FMUL R18, R18, R20 ;  /* 0x0000001412127220 */ /* 0x000fe20000400000 */
[----:B------:R-:W-:Y:S02]  /*0ac0*/  HADD2.F32 R4, -RZ, R10.H1_H1 ;  /* 0x3000000aff047230 */ /* 0x000fe40000004100 */
[----:B------:R-:W-:-:S02]  /*0ad0*/  HADD2.F32 R10, -RZ, R13.H0_H0 ;  /* 0x2000000dff0a7230 */ /* 0x000fc40000004100 */
[----:B------:R-:W-:Y:S01]  /*0ae0*/  HADD2.F32 R6, -RZ, R6.H1_H1 ;  /* 0x30000006ff067230 */ /* 0x000fe20000004100 */
[----:B------:R-:W-:Y:S02]  /*0af0*/  FFMA R4, R23, R7, R4 ;  /* 0x0000000717047223 */ /* 0x000fe40000000004 */
[----:B------:R-:W-:Y:S02]  /*0b00*/  FFMA R9, R18, R10, R9 ;  /* 0x0000000a12097223 */ /* 0x000fe40000000009 */
[----:B------:R-:W-:Y:S01]  /*0b10*/  FFMA R6, R19, R11, R6 ;  /* 0x0000000b13067223 */ /* 0x000fe20000000006 */
[----:B------:R-:W-:Y:S01]  /*0b20*/  F2FP.F16.F32.PACK_AB R8, R4, R21 ;  /* 0x000000150408723e */ /* 0x000fe200000000ff */
[----:B------:R-:W-:-:S03]  /*0b30*/  IMAD.WIDE R4, R5, R0, c[0x0][0x1a0] ;  /* 0x0000680005047625 */ /* 0x000fc600078e0200 */
[----:B------:R-:W-:Y:S01]  /*0b40*/  F2FP.F16.F32.PACK_AB R9, R6, R9 ;  /* 0x000000090609723e */ /* 0x000fe200000000ff */
[----:B------:R-:W-:Y:S06]  /*0b50*/  @!P1 EXIT ;  /* 0x000000000000994d */ /* 0x000fec0003800000 */
[----:B-1----:R-:W-:Y:S01]  /*0b60*/  STG.E.64 [R4.64], R8 ;  /* 0x0000000804007986 */ /* 0x002fe2000c101b04 */
[----:B------:R-:W-:Y:S05]  /*0b70*/  EXIT ;  /* 0x000000000000794d */ /* 0x000fea0003800000 */
.L_x_0:
[----:B------:R-:W-:-:S00]  /*0b80*/  BRA `(.L_x_0) ;  /* 0xfffffff000007947 */ /* 0x000fc0000383ffff */
[----:B------:R-:W-:-:S00]  /*0b90*/  NOP ;  /* 0x0000000000007918 */ /* 0x000fc00000000000 */
        /* <DEDUP_REMOVED lines=14> */
.L_x_1:


//--------------------- .nv.global.init           --------------------------
	.section	.nv.global.init,"aw",@progbits
.nv.global.init:
	.type		_$_str,@object
	.size		_$_str,(.L_0 - _$_str)
_$_str:
        /*0000*/ 	.byte	0x5f, 0x5f, 0x43, 0x55, 0x44, 0x41, 0x5f, 0x46, 0x54, 0x5a, 0x00
.L_0:


//--------------------- .nv.shared.triton__0d1d2d3d4d5d6d7d8d9e10de --------------------------
	.section	.nv.shared.triton__0d1d2d3d4d5d6d7d8d9e10de,"aw",@nobits
	.align	16
